//
// Generated by NVIDIA NVVM Compiler
//
// Compiler Build ID: CL-36424714
// Cuda compilation tools, release 13.0, V13.0.88
// Based on NVVM 20.0.0
//

.version 9.0
.target sm_100
.address_size 64

	// .globl	_Z11navier_cudaPdS_i
// _ZZ11navier_cudaPdS_iE3s_u has been demoted

.visible .entry _Z11navier_cudaPdS_i(
	.param .u64 .ptr .align 1 _Z11navier_cudaPdS_i_param_0,
	.param .u64 .ptr .align 1 _Z11navier_cudaPdS_i_param_1,
	.param .u32 _Z11navier_cudaPdS_i_param_2
)
{
	.reg .pred 	%p<46>;
	.reg .b32 	%r<45>;
	.reg .b64 	%rd<26>;
	.reg .b64 	%fd<22>;
	// demoted variable
	.shared .align 8 .b8 _ZZ11navier_cudaPdS_iE3s_u[9248];
	ld.param.u64 	%rd6, [_Z11navier_cudaPdS_i_param_0];
	ld.param.u64 	%rd7, [_Z11navier_cudaPdS_i_param_1];
	ld.param.u32 	%r14, [_Z11navier_cudaPdS_i_param_2];
	cvta.to.global.u64 	%rd1, %rd7;
	mov.u32 	%r15, %ctaid.y;
	mov.u32 	%r1, %ntid.y;
	mov.u32 	%r2, %tid.y;
	mad.lo.s32 	%r3, %r15, %r1, %r2;
	mov.u32 	%r16, %ctaid.x;
	mov.u32 	%r4, %ntid.x;
	mov.u32 	%r5, %tid.x;
	mad.lo.s32 	%r6, %r16, %r4, %r5;
	mov.u32 	%r17, _ZZ11navier_cudaPdS_iE3s_u;
	mad.lo.s32 	%r18, %r2, 272, %r17;
	add.s32 	%r7, %r18, 272;
	shl.b32 	%r19, %r5, 3;
	add.s32 	%r8, %r7, %r19;
	max.s32 	%r20, %r3, %r6;
	setp.ge.s32 	%p1, %r20, %r14;
	@%p1 bra 	$L__BB0_2;
	mad.lo.s32 	%r21, %r14, %r3, %r6;
	mul.wide.s32 	%rd8, %r21, 8;
	add.s64 	%rd9, %rd1, %rd8;
	ld.global.f64 	%fd1, [%rd9];
	st.shared.f64 	[%r8+8], %fd1;
$L__BB0_2:
	setp.ne.s32 	%p2, %r2, 0;
	setp.eq.s32 	%p3, %r3, 0;
	or.pred  	%p4, %p2, %p3;
	@%p4 bra 	$L__BB0_4;
	add.s32 	%r22, %r3, -1;
	mad.lo.s32 	%r23, %r14, %r22, %r6;
	mul.wide.s32 	%rd10, %r23, 8;
	add.s64 	%rd11, %rd1, %rd10;
	ld.global.f64 	%fd2, [%rd11];
	add.s32 	%r26, %r17, %r19;
	st.shared.f64 	[%r26+8], %fd2;
$L__BB0_4:
	add.s32 	%r9, %r1, -1;
	setp.ne.s32 	%p5, %r2, %r9;
	add.s32 	%r10, %r14, -1;
	setp.ge.s32 	%p6, %r3, %r10;
	mad.lo.s32 	%r11, %r1, 272, %r17;
	or.pred  	%p7, %p5, %p6;
	@%p7 bra 	$L__BB0_6;
	mad.lo.s32 	%r28, %r14, %r3, %r14;
	add.s32 	%r29, %r28, %r6;
	mul.wide.s32 	%rd12, %r29, 8;
	add.s64 	%rd13, %rd1, %rd12;
	ld.global.f64 	%fd3, [%rd13];
	add.s32 	%r31, %r11, %r19;
	st.shared.f64 	[%r31+280], %fd3;
$L__BB0_6:
	setp.ne.s32 	%p8, %r5, 0;
	setp.lt.s32 	%p9, %r6, 1;
	mul.lo.s32 	%r12, %r14, %r3;
	cvt.s64.s32 	%rd14, %r12;
	cvt.s64.s32 	%rd2, %r6;
	add.s64 	%rd15, %rd2, %rd14;
	shl.b64 	%rd16, %rd15, 3;
	add.s64 	%rd3, %rd1, %rd16;
	or.pred  	%p10, %p8, %p9;
	@%p10 bra 	$L__BB0_8;
	ld.global.f64 	%fd4, [%rd3+-8];
	st.shared.f64 	[%r7], %fd4;
$L__BB0_8:
	add.s32 	%r13, %r4, -1;
	setp.ne.s32 	%p11, %r5, %r13;
	setp.ge.s32 	%p12, %r6, %r10;
	or.pred  	%p13, %p11, %p12;
	@%p13 bra 	$L__BB0_10;
	ld.global.f64 	%fd5, [%rd3+8];
	shl.b32 	%r32, %r4, 3;
	add.s32 	%r33, %r7, %r32;
	st.shared.f64 	[%r33+8], %fd5;
$L__BB0_10:
	setp.lt.s32 	%p14, %r6, 1;
	add.s32 	%r34, %r3, -1;
	setp.eq.s32 	%p15, %r3, 0;
	or.b32  	%r35, %r5, %r2;
	setp.ne.s32 	%p16, %r35, 0;
	or.pred  	%p17, %p16, %p15;
	mul.lo.s32 	%r36, %r14, %r34;
	cvt.s64.s32 	%rd17, %r36;
	add.s64 	%rd18, %rd2, %rd17;
	shl.b64 	%rd19, %rd18, 3;
	add.s64 	%rd4, %rd1, %rd19;
	or.pred  	%p18, %p14, %p17;
	@%p18 bra 	$L__BB0_12;
	ld.global.f64 	%fd6, [%rd4+-8];
	st.shared.f64 	[_ZZ11navier_cudaPdS_iE3s_u], %fd6;
$L__BB0_12:
	setp.ge.s32 	%p19, %r6, %r10;
	setp.ne.s32 	%p20, %r5, %r13;
	setp.eq.s32 	%p21, %r3, 0;
	setp.ne.s32 	%p22, %r2, 0;
	or.pred  	%p23, %p22, %p20;
	or.pred  	%p24, %p23, %p21;
	or.pred  	%p25, %p24, %p19;
	@%p25 bra 	$L__BB0_14;
	ld.global.f64 	%fd7, [%rd4+8];
	shl.b32 	%r37, %r4, 3;
	add.s32 	%r39, %r17, %r37;
	st.shared.f64 	[%r39+8], %fd7;
$L__BB0_14:
	setp.gt.s32 	%p26, %r6, 0;
	setp.eq.s32 	%p27, %r5, 0;
	setp.lt.s32 	%p28, %r3, %r10;
	setp.eq.s32 	%p29, %r2, %r9;
	and.pred  	%p30, %p27, %p29;
	and.pred  	%p31, %p26, %p28;
	and.pred  	%p32, %p30, %p31;
	mad.lo.s32 	%r40, %r14, %r3, %r14;
	cvt.s64.s32 	%rd20, %r40;
	add.s64 	%rd21, %rd2, %rd20;
	shl.b64 	%rd22, %rd21, 3;
	add.s64 	%rd5, %rd1, %rd22;
	not.pred 	%p33, %p32;
	@%p33 bra 	$L__BB0_16;
	ld.global.f64 	%fd8, [%rd5+-8];
	st.shared.f64 	[%r11+272], %fd8;
$L__BB0_16:
	setp.ne.s32 	%p34, %r5, %r13;
	setp.ne.s32 	%p35, %r2, %r9;
	or.pred  	%p36, %p34, %p35;
	setp.ge.s32 	%p37, %r20, %r10;
	or.pred  	%p38, %p36, %p37;
	@%p38 bra 	$L__BB0_18;
	ld.global.f64 	%fd9, [%rd5+8];
	shl.b32 	%r42, %r4, 3;
	add.s32 	%r43, %r11, %r42;
	st.shared.f64 	[%r43+280], %fd9;
$L__BB0_18:
	setp.ge.s32 	%p39, %r6, %r10;
	setp.lt.s32 	%p40, %r6, 1;
	setp.ge.s32 	%p41, %r3, %r10;
	setp.eq.s32 	%p42, %r3, 0;
	bar.sync 	0;
	or.pred  	%p43, %p42, %p41;
	or.pred  	%p44, %p40, %p43;
	or.pred  	%p45, %p44, %p39;
	@%p45 bra 	$L__BB0_20;
	add.s32 	%r44, %r12, %r6;
	ld.shared.f64 	%fd10, [%r8+8];
	ld.shared.f64 	%fd11, [%r8+280];
	add.f64 	%fd12, %fd10, %fd10;
	sub.f64 	%fd13, %fd11, %fd12;
	ld.shared.f64 	%fd14, [%r8+-264];
	add.f64 	%fd15, %fd13, %fd14;
	ld.shared.f64 	%fd16, [%r8+16];
	sub.f64 	%fd17, %fd16, %fd12;
	ld.shared.f64 	%fd18, [%r8];
	add.f64 	%fd19, %fd18, %fd17;
	add.f64 	%fd20, %fd15, %fd19;
	fma.rn.f64 	%fd21, %fd20, 0d3F847AE147AE147C, %fd10;
	cvta.to.global.u64 	%rd23, %rd6;
	mul.wide.s32 	%rd24, %r44, 8;
	add.s64 	%rd25, %rd23, %rd24;
	st.global.f64 	[%rd25], %fd21;
$L__BB0_20:
	ret;

}


// ===== COMPILED SASS (sm_100) =====

	.target	sm_100

	.elftype	@"ET_EXEC"


//--------------------- .note.nv.tkinfo           --------------------------
	.section	.note.nv.tkinfo,"",@"SHT_NOTE"
	.sectionflags	@"SHF_NOTE_NV_TKINFO"
	.tkinfo
        /*0018*/ 	.word	0x00000002
        /*0030*/ 	.string	""
        /*0030*/ 	.string	"ptxas"
        /*0030*/ 	.string	"Cuda compilation tools, release 13.0, V13.0.88"
        /*0030*/ 	.string	"Build cuda_13.0.r13.0/compiler.36424714_0"
        /*0030*/ 	.string	"-arch sm_100 -m 64 "



//--------------------- .note.nv.cuinfo           --------------------------
	.section	.note.nv.cuinfo,"",@"SHT_NOTE"
	.sectionflags	@"SHF_NOTE_NV_CUINFO"
        /*0018*/ 	.short	0x0002
        /*001a*/ 	.short	0x0064
        /*001c*/ 	.short	0x0082
	.zero		2


//--------------------- .nv.info                  --------------------------
	.section	.nv.info,"",@"SHT_CUDA_INFO"
	.align	4


	//----- nvinfo : EIATTR_REGCOUNT
	.align		4
        /*0000*/ 	.byte	0x04, 0x2f
        /*0002*/ 	.short	(.L_1 - .L_0)
	.align		4
.L_0:
        /*0004*/ 	.word	index@(_Z11navier_cudaPdS_i)
        /*0008*/ 	.word	0x00000020


	//----- nvinfo : EIATTR_FRAME_SIZE
	.align		4
.L_1:
        /*000c*/ 	.byte	0x04, 0x11
        /*000e*/ 	.short	(.L_3 - .L_2)
	.align		4
.L_2:
        /*0010*/ 	.word	index@(_Z11navier_cudaPdS_i)
        /*0014*/ 	.word	0x00000000


	//----- nvinfo : EIATTR_MIN_STACK_SIZE
	.align		4
.L_3:
        /*0018*/ 	.byte	0x04, 0x12
        /*001a*/ 	.short	(.L_5 - .L_4)
	.align		4
.L_4:
        /*001c*/ 	.word	index@(_Z11navier_cudaPdS_i)
        /*0020*/ 	.word	0x00000000
.L_5:


//--------------------- .nv.compat                --------------------------
	.section	.nv.compat,"",@"SHT_CUDA_COMPAT_INFO"
	.align	4
        /*0000*/ 	.byte	0x02, 0x09, 0x00, 0x00, 0x02, 0x02, 0x01, 0x00, 0x02, 0x05, 0x05, 0x00, 0x03, 0x07, 0x01, 0x01
        /*0010*/ 	.byte	0x02, 0x03, 0x00, 0x00, 0x02, 0x06, 0x01, 0x00, 0x04, 0x0b, 0x08, 0x00, 0x01, 0x00, 0x00, 0x00
        /*0020*/ 	.byte	0x00, 0x00, 0x00, 0x00


//--------------------- .nv.info._Z11navier_cudaPdS_i --------------------------
	.section	.nv.info._Z11navier_cudaPdS_i,"",@"SHT_CUDA_INFO"
	.sectionflags	@""
	.align	4


	//----- nvinfo : EIATTR_CUDA_API_VERSION
	.align		4
        /*0000*/ 	.byte	0x04, 0x37
        /*0002*/ 	.short	(.L_7 - .L_6)
.L_6:
        /*0004*/ 	.word	0x00000082


	//----- nvinfo : EIATTR_KPARAM_INFO
	.align		4
.L_7:
        /*0008*/ 	.byte	0x04, 0x17
        /*000a*/ 	.short	(.L_9 - .L_8)
.L_8:
        /*000c*/ 	.word	0x00000000
        /*0010*/ 	.short	0x0002
        /*0012*/ 	.short	0x0010
        /*0014*/ 	.byte	0x00, 0xf0, 0x11, 0x00


	//----- nvinfo : EIATTR_KPARAM_INFO
	.align		4
.L_9:
        /*0018*/ 	.byte	0x04, 0x17
        /*001a*/ 	.short	(.L_11 - .L_10)
.L_10:
        /*001c*/ 	.word	0x00000000
        /*0020*/ 	.short	0x0001
        /*0022*/ 	.short	0x0008
        /*0024*/ 	.byte	0x00, 0xf5, 0x21, 0x00


	//----- nvinfo : EIATTR_KPARAM_INFO
	.align		4
.L_11:
        /*0028*/ 	.byte	0x04, 0x17
        /*002a*/ 	.short	(.L_13 - .L_12)
.L_12:
        /*002c*/ 	.word	0x00000000
        /*0030*/ 	.short	0x0000
        /*0032*/ 	.short	0x0000
        /*0034*/ 	.byte	0x00, 0xf5, 0x21, 0x00


	//----- nvinfo : EIATTR_SPARSE_MMA_MASK
	.align		4
.L_13:
        /*0038*/ 	.byte	0x03, 0x50
        /*003a*/ 	.short	0x0000


	//----- nvinfo : EIATTR_MAXREG_COUNT
	.align		4
        /*003c*/ 	.byte	0x03, 0x1b
        /*003e*/ 	.short	0x00ff


	//----- nvinfo : EIATTR_NUM_BARRIERS
	.align		4
        /*0040*/ 	.byte	0x02, 0x4c
        /*0042*/ 	.byte	0x01
	.zero		1


	//----- nvinfo : EIATTR_MERCURY_ISA_VERSION
	.align		4
        /*0044*/ 	.byte	0x03, 0x5f
        /*0046*/ 	.short	0x0101


	//----- nvinfo : EIATTR_VRC_CTA_INIT_COUNT
	.align		4
        /*0048*/ 	.byte	0x02, 0x4a
	.zero		1
	.zero		1


	//----- nvinfo : EIATTR_EXIT_INSTR_OFFSETS
	.align		4
        /*004c*/ 	.byte	0x04, 0x1c
        /*004e*/ 	.short	(.L_15 - .L_14)


	//   ....[0]....
.L_14:
        /*0050*/ 	.word	0x00000630


	//   ....[1]....
        /*0054*/ 	.word	0x00000760


	//----- nvinfo : EIATTR_CBANK_PARAM_SIZE
	.align		4
.L_15:
        /*0058*/ 	.byte	0x03, 0x19
        /*005a*/ 	.short	0x0014


	//----- nvinfo : EIATTR_PARAM_CBANK
	.align		4
        /*005c*/ 	.byte	0x04, 0x0a
        /*005e*/ 	.short	(.L_17 - .L_16)
	.align		4
.L_16:
        /*0060*/ 	.word	index@(.nv.constant0._Z11navier_cudaPdS_i)
        /*0064*/ 	.short	0x0380
        /*0066*/ 	.short	0x0014


	//----- nvinfo : EIATTR_SW_WAR
	.align		4
.L_17:
        /*0068*/ 	.byte	0x04, 0x36
        /*006a*/ 	.short	(.L_19 - .L_18)
.L_18:
        /*006c*/ 	.word	0x00000008
.L_19:


//--------------------- .nv.callgraph             --------------------------
	.section	.nv.callgraph,"",@"SHT_CUDA_CALLGRAPH"
	.align	4
	.sectionentsize	8
	.align		4
        /*0000*/ 	.word	0x00000000
	.align		4
        /*0004*/ 	.word	0xffffffff
	.align		4
        /*0008*/ 	.word	0x00000000
	.align		4
        /*000c*/ 	.word	0xfffffffe
	.align		4
        /*0010*/ 	.word	0x00000000
	.align		4
        /*0014*/ 	.word	0xfffffffd
	.align		4
        /*0018*/ 	.word	0x00000000
	.align		4
        /*001c*/ 	.word	0xfffffffc


//--------------------- .text._Z11navier_cudaPdS_i --------------------------
	.section	.text._Z11navier_cudaPdS_i,"ax",@progbits
	.align	128
        .global         _Z11navier_cudaPdS_i
        .type           _Z11navier_cudaPdS_i,@function
        .size           _Z11navier_cudaPdS_i,(.L_x_1 - _Z11navier_cudaPdS_i)
        .other          _Z11navier_cudaPdS_i,@"STO_CUDA_ENTRY STV_DEFAULT"
_Z11navier_cudaPdS_i:
.text._Z11navier_cudaPdS_i:
[----:B------:R-:W-:Y:S01]  /*0000*/  LDC R1, c[0x0][0x37c] ;  /* 0x0000df00ff017b82 */ /* 0x000fe20000000800 */
[----:B------:R-:W0:Y:S07]  /*0010*/  S2R R10, SR_TID.Y ;  /* 0x00000000000a7919 */ /* 0x000e2e0000002200 */
[----:B------:R-:W1:Y:S01]  /*0020*/  LDC R25, c[0x0][0x364] ;  /* 0x0000d900ff197b82 */ /* 0x000e620000000800 */
[----:B------:R-:W2:Y:S01]  /*0030*/  LDCU.64 UR6, c[0x0][0x388] ;  /* 0x00007100ff0677ac */ /* 0x000ea20008000a00 */
[----:B------:R-:W3:Y:S06]  /*0040*/  S2R R12, SR_TID.X ;  /* 0x00000000000c7919 */ /* 0x000eec0000002100 */
[----:B------:R-:W0:Y:S08]  /*0050*/  S2UR UR4, SR_CTAID.Y ;  /* 0x00000000000479c3 */ /* 0x000e300000002600 */
[----:B------:R-:W3:Y:S08]  /*0060*/  S2UR UR5, SR_CTAID.X ;  /* 0x00000000000579c3 */ /* 0x000ef00000002500 */
[----:B------:R-:W3:Y:S01]  /*0070*/  LDC R21, c[0x0][0x360] ;  /* 0x0000d800ff157b82 */ /* 0x000ee20000000800 */
[----:B-1----:R-:W-:-:S07]  /*0080*/  VIADD R13, R25, 0xffffffff ;  /* 0xffffffff190d7836 */ /* 0x002fce0000000000 */
[----:B------:R-:W1:Y:S01]  /*0090*/  LDC R9, c[0x0][0x390] ;  /* 0x0000e400ff097b82 */ /* 0x000e620000000800 */
[----:B0-----:R-:W-:-:S04]  /*00a0*/  IMAD R20, R25, UR4, R10 ;  /* 0x0000000419147c24 */ /* 0x001fc8000f8e020a */
[C---:B------:R-:W-:Y:S01]  /*00b0*/  VIADD R14, R20.reuse, 0xffffffff ;  /* 0xffffffff140e7836 */ /* 0x040fe20000000000 */
[----:B------:R-:W-:-:S04]  /*00c0*/  ISETP.NE.AND P0, PT, R20, RZ, PT ;  /* 0x000000ff1400720c */ /* 0x000fc80003f05270 */
[----:B------:R-:W-:Y:S01]  /*00d0*/  ISETP.NE.OR P0, PT, R10, RZ, !P0 ;  /* 0x000000ff0a00720c */ /* 0x000fe20004705670 */
[----:B---3--:R-:W-:Y:S01]  /*00e0*/  IMAD R19, R21, UR5, R12 ;  /* 0x0000000515137c24 */ /* 0x008fe2000f8e020c */
[----:B------:R-:W0:Y:S04]  /*00f0*/  LDCU.64 UR4, c[0x0][0x358] ;  /* 0x00006b00ff0477ac */ /* 0x000e280008000a00 */
[----:B------:R-:W-:-:S07]  /*0100*/  VIMNMX R11, PT, PT, R20, R19, !PT ;  /* 0x00000013140b7248 */ /* 0x000fce0007fe0100 */
[----:B------:R-:W3:Y:S01]  /*0110*/  @!P0 LDC.64 R4, c[0x0][0x388] ;  /* 0x0000e200ff048b82 */ /* 0x000ee20000000a00 */
[----:B-1----:R-:W-:Y:S01]  /*0120*/  VIADD R22, R9, 0xffffffff ;  /* 0xffffffff09167836 */ /* 0x002fe20000000000 */
[----:B------:R-:W-:-:S04]  /*0130*/  ISETP.GE.AND P4, PT, R11, R9, PT ;  /* 0x000000090b00720c */ /* 0x000fc80003f86270 */
[----:B------:R-:W-:-:S04]  /*0140*/  ISETP.GE.AND P1, PT, R20, R22, PT ;  /* 0x000000161400720c */ /* 0x000fc80003f26270 */
[----:B------:R-:W-:-:S05]  /*0150*/  ISETP.NE.OR P3, PT, R10, R13, P1 ;  /* 0x0000000d0a00720c */ /* 0x000fca0000f65670 */
[----:B------:R-:W1:Y:S01]  /*0160*/  @!P4 LDC.64 R6, c[0x0][0x388] ;  /* 0x0000e200ff06cb82 */ /* 0x000e620000000a00 */
[----:B------:R-:W-:-:S07]  /*0170*/  @!P4 IMAD R15, R20, R9, R19 ;  /* 0x00000009140fc224 */ /* 0x000fce00078e0213 */
[----:B------:R-:W4:Y:S01]  /*0180*/  @!P3 LDC.64 R2, c[0x0][0x388] ;  /* 0x0000e200ff02bb82 */ /* 0x000f220000000a00 */
[----:B------:R-:W-:Y:S02]  /*0190*/  IMAD R8, R20, R9, R9 ;  /* 0x0000000914087224 */ /* 0x000fe400078e0209 */
[----:B-1----:R-:W-:-:S04]  /*01a0*/  @!P4 IMAD.WIDE R6, R15, 0x8, R6 ;  /* 0x000000080f06c825 */ /* 0x002fc800078e0206 */
[----:B------:R-:W-:Y:S02]  /*01b0*/  @!P0 IMAD R15, R14, R9, R19 ;  /* 0x000000090e0f8224 */ /* 0x000fe400078e0213 */
[----:B0-----:R-:W5:Y:S02]  /*01c0*/  @!P4 LDG.E.64 R6, desc[UR4][R6.64] ;  /* 0x000000040606c981 */ /* 0x001f64000c1e1b00 */
[----:B---3--:R-:W-:-:S04]  /*01d0*/  @!P0 IMAD.WIDE R4, R15, 0x8, R4 ;  /* 0x000000080f048825 */ /* 0x008fc800078e0204 */
[----:B------:R-:W-:Y:S02]  /*01e0*/  @!P3 IMAD.IADD R15, R19, 0x1, R8 ;  /* 0x00000001130fb824 */ /* 0x000fe400078e0208 */
[----:B------:R-:W3:Y:S02]  /*01f0*/  @!P0 LDG.E.64 R4, desc[UR4][R4.64] ;  /* 0x0000000404048981 */ /* 0x000ee4000c1e1b00 */
[----:B----4-:R-:W-:-:S06]  /*0200*/  @!P3 IMAD.WIDE R2, R15, 0x8, R2 ;  /* 0x000000080f02b825 */ /* 0x010fcc00078e0202 */
[----:B------:R-:W4:Y:S01]  /*0210*/  @!P3 LDG.E.64 R2, desc[UR4][R2.64] ;  /* 0x000000040202b981 */ /* 0x000f22000c1e1b00 */
[----:B------:R-:W-:Y:S01]  /*0220*/  MOV R23, 0x400 ;  /* 0x0000040000177802 */ /* 0x000fe20000000f00 */
[----:B------:R-:W-:Y:S01]  /*0230*/  IMAD R18, R20, R9, RZ ;  /* 0x0000000914127224 */ /* 0x000fe200078e02ff */
[----:B------:R-:W-:Y:S01]  /*0240*/  SHF.R.S32.HI R15, RZ, 0x1f, R19 ;  /* 0x0000001fff0f7819 */ /* 0x000fe20000011413 */
[----:B------:R-:W0:Y:S01]  /*0250*/  S2R R0, SR_CgaCtaId ;  /* 0x0000000000007919 */ /* 0x000e220000008800 */
[----:B------:R-:W-:Y:S01]  /*0260*/  ISETP.NE.AND P2, PT, R10, R13, PT ;  /* 0x0000000d0a00720c */ /* 0x000fe20003f45270 */
[----:B------:R-:W-:Y:S01]  /*0270*/  IMAD R14, R14, R9, RZ ;  /* 0x000000090e0e7224 */ /* 0x000fe200078e02ff */
[----:B------:R-:W-:Y:S02]  /*0280*/  IADD3 R16, P6, PT, R19, R18, RZ ;  /* 0x0000001213107210 */ /* 0x000fe40007fde0ff */
[----:B------:R-:W-:Y:S02]  /*0290*/  ISETP.NE.AND P5, PT, R10, R13, PT ;  /* 0x0000000d0a00720c */ /* 0x000fe40003fa5270 */
[----:B------:R-:W-:-:S02]  /*02a0*/  LEA.HI.X.SX32 R13, R18, R15, 0x1, P6 ;  /* 0x0000000f120d7211 */ /* 0x000fc400030f0eff */
[----:B--2---:R-:W-:Y:S02]  /*02b0*/  LEA R26, P6, R16, UR6, 0x3 ;  /* 0x00000006101a7c11 */ /* 0x004fe4000f8c18ff */
[----:B------:R-:W-:Y:S02]  /*02c0*/  ISETP.EQ.AND P2, PT, R12, RZ, !P2 ;  /* 0x000000ff0c00720c */ /* 0x000fe40005742270 */
[----:B------:R-:W-:Y:S02]  /*02d0*/  LEA.HI.X R27, R16, UR7, R13, 0x3, P6 ;  /* 0x00000007101b7c11 */ /* 0x000fe4000b0f1c0d */
[----:B------:R-:W-:-:S04]  /*02e0*/  IADD3 R9, P6, PT, R19, R8, RZ ;  /* 0x0000000813097210 */ /* 0x000fc80007fde0ff */
[----:B------:R-:W-:Y:S02]  /*02f0*/  LEA.HI.X.SX32 R16, R8, R15, 0x1, P6 ;  /* 0x0000000f08107211 */ /* 0x000fe400030f0eff */
[----:B0-----:R-:W-:-:S05]  /*0300*/  LEA R23, R0, R23, 0x18 ;  /* 0x0000001700177211 */ /* 0x001fca00078ec0ff */
[--C-:B------:R-:W-:Y:S02]  /*0310*/  IMAD R24, R10, 0x110, R23.reuse ;  /* 0x000001100a187824 */ /* 0x100fe400078e0217 */
[C-C-:B------:R-:W-:Y:S02]  /*0320*/  @!P0 IMAD R17, R12.reuse, 0x8, R23.reuse ;  /* 0x000000080c118824 */ /* 0x140fe400078e0217 */
[----:B------:R-:W-:Y:S02]  /*0330*/  IMAD R0, R12, 0x8, R24 ;  /* 0x000000080c007824 */ /* 0x000fe400078e0218 */
[----:B------:R-:W-:-:S04]  /*0340*/  IMAD R25, R25, 0x110, R23 ;  /* 0x0000011019197824 */ /* 0x000fc800078e0217 */
[----:B------:R-:W-:Y:S01]  /*0350*/  @!P3 IMAD R29, R12, 0x8, R25 ;  /* 0x000000080c1db824 */ /* 0x000fe200078e0219 */
[----:B-----5:R0:W-:Y:S01]  /*0360*/  @!P4 STS.64 [R0+0x118], R6 ;  /* 0x000118060000c388 */ /* 0x0201e20000000a00 */
[----:B------:R-:W-:-:S04]  /*0370*/  IADD3 R13, P4, PT, R19, R14, RZ ;  /* 0x0000000e130d7210 */ /* 0x000fc80007f9e0ff */
[----:B------:R-:W-:Y:S02]  /*0380*/  LEA.HI.X.SX32 R8, R14, R15, 0x1, P4 ;  /* 0x0000000f0e087211 */ /* 0x000fe400020f0eff */
[C---:B------:R-:W-:Y:S01]  /*0390*/  LEA R14, P4, R13.reuse, UR6, 0x3 ;  /* 0x000000060d0e7c11 */ /* 0x040fe2000f8818ff */
[----:B---3--:R-:W-:Y:S01]  /*03a0*/  @!P0 STS.64 [R17+0x8], R4 ;  /* 0x0000080411008388 */ /* 0x008fe20000000a00 */
[----:B------:R-:W-:Y:S02]  /*03b0*/  ISETP.GE.AND P0, PT, R20, R22, PT ;  /* 0x000000161400720c */ /* 0x000fe40003f06270 */
[----:B------:R-:W-:Y:S01]  /*03c0*/  LEA.HI.X R15, R13, UR7, R8, 0x3, P4 ;  /* 0x000000070d0f7c11 */ /* 0x000fe2000a0f1c08 */
[----:B0-----:R-:W-:Y:S01]  /*03d0*/  VIADD R7, R21, 0xffffffff ;  /* 0xffffffff15077836 */ /* 0x001fe20000000000 */
[----:B------:R-:W-:Y:S02]  /*03e0*/  ISETP.GT.AND P0, PT, R19, RZ, !P0 ;  /* 0x000000ff1300720c */ /* 0x000fe40004704270 */
[----:B------:R-:W-:Y:S01]  /*03f0*/  LEA R8, P6, R9, UR6, 0x3 ;  /* 0x0000000609087c11 */ /* 0x000fe2000f8c18ff */
[----:B----4-:R0:W-:Y:S01]  /*0400*/  @!P3 STS.64 [R29+0x118], R2 ;  /* 0x000118021d00b388 */ /* 0x0101e20000000a00 */
[----:B------:R-:W-:-:S02]  /*0410*/  ISETP.NE.AND P4, PT, R12, R7, PT ;  /* 0x000000070c00720c */ /* 0x000fc40003f85270 */
[----:B------:R-:W-:Y:S02]  /*0420*/  LOP3.LUT P3, RZ, R12, R10, RZ, 0xfc, !PT ;  /* 0x0000000a0cff7212 */ /* 0x000fe4000786fcff */
[----:B------:R-:W-:Y:S02]  /*0430*/  PLOP3.LUT P2, PT, P2, P0, PT, 0x80, 0x8 ;  /* 0x000000000008781c */ /* 0x000fe40001741070 */
[----:B------:R-:W-:Y:S02]  /*0440*/  ISETP.NE.OR P4, PT, R10, RZ, P4 ;  /* 0x000000ff0a00720c */ /* 0x000fe40002785670 */
[----:B------:R-:W-:Y:S02]  /*0450*/  ISETP.GE.AND P0, PT, R19, 0x1, PT ;  /* 0x000000011300780c */ /* 0x000fe40003f06270 */
[----:B------:R-:W-:Y:S02]  /*0460*/  LEA.HI.X R9, R9, UR7, R16, 0x3, P6 ;  /* 0x0000000709097c11 */ /* 0x000fe4000b0f1c10 */
[----:B------:R-:W-:-:S02]  /*0470*/  ISETP.GE.AND P6, PT, R19, R22, PT ;  /* 0x000000161300720c */ /* 0x000fc40003fc6270 */
[C---:B------:R-:W-:Y:S02]  /*0480*/  ISETP.EQ.OR P3, PT, R20.reuse, RZ, P3 ;  /* 0x000000ff1400720c */ /* 0x040fe40001f62670 */
[----:B------:R-:W-:Y:S02]  /*0490*/  ISETP.EQ.OR P4, PT, R20, RZ, P4 ;  /* 0x000000ff1400720c */ /* 0x000fe40002782670 */
[C---:B------:R-:W-:Y:S02]  /*04a0*/  ISETP.NE.OR P0, PT, R12.reuse, RZ, !P0 ;  /* 0x000000ff0c00720c */ /* 0x040fe40004705670 */
[CC--:B------:R-:W-:Y:S02]  /*04b0*/  ISETP.NE.OR P6, PT, R12.reuse, R7.reuse, P6 ;  /* 0x000000070c00720c */ /* 0x0c0fe400037c5670 */
[----:B------:R-:W-:Y:S02]  /*04c0*/  ISETP.NE.OR P5, PT, R12, R7, P5 ;  /* 0x000000070c00720c */ /* 0x000fe40002fa5670 */
[C---:B------:R-:W-:Y:S01]  /*04d0*/  ISETP.LT.OR P3, PT, R19.reuse, 0x1, P3 ;  /* 0x000000011300780c */ /* 0x040fe20001f61670 */
[----:B------:R-:W2:Y:S01]  /*04e0*/  @P2 LDG.E.64 R12, desc[UR4][R8.64+-0x8] ;  /* 0xfffff804080c2981 */ /* 0x000ea2000c1e1b00 */
[----:B------:R-:W-:-:S02]  /*04f0*/  ISETP.GE.OR P4, PT, R19, R22, P4 ;  /* 0x000000161300720c */ /* 0x000fc40002786670 */
[----:B------:R-:W-:-:S03]  /*0500*/  ISETP.GE.OR P5, PT, R11, R22, P5 ;  /* 0x000000160b00720c */ /* 0x000fc60002fa6670 */
[----:B0-----:R-:W3:Y:S04]  /*0510*/  @!P0 LDG.E.64 R2, desc[UR4][R26.64+-0x8] ;  /* 0xfffff8041a028981 */ /* 0x001ee8000c1e1b00 */
[----:B------:R-:W4:Y:S04]  /*0520*/  @!P6 LDG.E.64 R4, desc[UR4][R26.64+0x8] ;  /* 0x000008041a04e981 */ /* 0x000f28000c1e1b00 */
[----:B------:R-:W5:Y:S04]  /*0530*/  @!P3 LDG.E.64 R6, desc[UR4][R14.64+-0x8] ;  /* 0xfffff8040e06b981 */ /* 0x000f68000c1e1b00 */
[----:B------:R-:W2:Y:S04]  /*0540*/  @!P4 LDG.E.64 R10, desc[UR4][R14.64+0x8] ;  /* 0x000008040e0ac981 */ /* 0x000ea8000c1e1b00 */
[----:B------:R-:W2:Y:S01]  /*0550*/  @!P5 LDG.E.64 R16, desc[UR4][R8.64+0x8] ;  /* 0x000008040810d981 */ /* 0x000ea2000c1e1b00 */
[----:B------:R-:W-:Y:S01]  /*0560*/  ISETP.EQ.OR P1, PT, R20, RZ, P1 ;  /* 0x000000ff1400720c */ /* 0x000fe20000f22670 */
[----:B------:R-:W-:-:S02]  /*0570*/  @!P6 IMAD R20, R21, 0x8, R24 ;  /* 0x000000081514e824 */ /* 0x000fc400078e0218 */
[C---:B------:R-:W-:Y:S02]  /*0580*/  @!P4 IMAD R29, R21.reuse, 0x8, R23 ;  /* 0x00000008151dc824 */ /* 0x040fe400078e0217 */
[----:B------:R-:W-:Y:S01]  /*0590*/  @!P5 IMAD R21, R21, 0x8, R25 ;  /* 0x000000081515d824 */ /* 0x000fe200078e0219 */
[----:B------:R-:W-:-:S04]  /*05a0*/  ISETP.LT.OR P1, PT, R19, 0x1, P1 ;  /* 0x000000011300780c */ /* 0x000fc80000f21670 */
[----:B------:R-:W-:Y:S01]  /*05b0*/  ISETP.GE.OR P1, PT, R19, R22, P1 ;  /* 0x000000161300720c */ /* 0x000fe20000f26670 */
[----:B---3--:R0:W-:Y:S04]  /*05c0*/  @!P0 STS.64 [R24+0x110], R2 ;  /* 0x0001100218008388 */ /* 0x0081e80000000a00 */
[----:B----4-:R0:W-:Y:S04]  /*05d0*/  @!P6 STS.64 [R20+0x118], R4 ;  /* 0x000118041400e388 */ /* 0x0101e80000000a00 */
[----:B-----5:R0:W-:Y:S04]  /*05e0*/  @!P3 STS.64 [R23], R6 ;  /* 0x000000061700b388 */ /* 0x0201e80000000a00 */
[----:B--2---:R0:W-:Y:S04]  /*05f0*/  @!P4 STS.64 [R29+0x8], R10 ;  /* 0x0000080a1d00c388 */ /* 0x0041e80000000a00 */
[----:B------:R0:W-:Y:S04]  /*0600*/  @P2 STS.64 [R25+0x110], R12 ;  /* 0x0001100c19002388 */ /* 0x0001e80000000a00 */
[----:B------:R0:W-:Y:S01]  /*0610*/  @!P5 STS.64 [R21+0x118], R16 ;  /* 0x000118101500d388 */ /* 0x0001e20000000a00 */
[----:B------:R-:W-:Y:S06]  /*0620*/  BAR.SYNC.DEFER_BLOCKING 0x0 ;  /* 0x0000000000007b1d */ /* 0x000fec0000010000 */
[----:B------:R-:W-:Y:S05]  /*0630*/  @P1 EXIT ;  /* 0x000000000000194d */ /* 0x000fea0003800000 */
[----:B0-----:R-:W0:Y:S01]  /*0640*/  LDS.64 R2, [R0+0x118] ;  /* 0x0001180000027984 */ /* 0x001e220000000a00 */
[----:B------:R-:W-:Y:S01]  /*0650*/  IMAD.IADD R19, R19, 0x1, R18 ;  /* 0x0000000113137824 */ /* 0x000fe200078e0212 */
[----:B------:R-:W-:Y:S01]  /*0660*/  UMOV UR6, 0x47ae147c ;  /* 0x47ae147c00067882 */ /* 0x000fe20000000000 */
[----:B------:R-:W-:Y:S01]  /*0670*/  UMOV UR7, 0x3f847ae1 ;  /* 0x3f847ae100077882 */ /* 0x000fe20000000000 */
[----:B------:R-:W1:Y:S04]  /*0680*/  LDS.64 R4, [R0+0x228] ;  /* 0x0002280000047984 */ /* 0x000e680000000a00 */
[----:B------:R-:W2:Y:S04]  /*0690*/  LDS.64 R10, [R0+0x120] ;  /* 0x00012000000a7984 */ /* 0x000ea80000000a00 */
[----:B------:R-:W3:Y:S04]  /*06a0*/  LDS.64 R8, [R0+0x8] ;  /* 0x0000080000087984 */ /* 0x000ee80000000a00 */
[----:B------:R-:W4:Y:S01]  /*06b0*/  LDS.64 R12, [R0+0x110] ;  /* 0x00011000000c7984 */ /* 0x000f220000000a00 */
[----:B0-----:R-:W-:-:S08]  /*06c0*/  DADD R6, R2, R2 ;  /* 0x0000000002067229 */ /* 0x001fd00000000002 */
[----:B-1----:R-:W-:Y:S02]  /*06d0*/  DADD R4, R4, -R6 ;  /* 0x0000000004047229 */ /* 0x002fe40000000806 */
[----:B--2---:R-:W-:Y:S01]  /*06e0*/  DADD R10, -R6, R10 ;  /* 0x00000000060a7229 */ /* 0x004fe2000000010a */
[----:B------:R-:W0:Y:S05]  /*06f0*/  LDC.64 R6, c[0x0][0x380] ;  /* 0x0000e000ff067b82 */ /* 0x000e2a0000000a00 */
[----:B---3--:R-:W-:Y:S02]  /*0700*/  DADD R4, R4, R8 ;  /* 0x0000000004047229 */ /* 0x008fe40000000008 */
[----:B----4-:R-:W-:-:S08]  /*0710*/  DADD R10, R10, R12 ;  /* 0x000000000a0a7229 */ /* 0x010fd0000000000c */
[----:B------:R-:W-:-:S08]  /*0720*/  DADD R4, R4, R10 ;  /* 0x0000000004047229 */ /* 0x000fd0000000000a */
[----:B------:R-:W-:Y:S01]  /*0730*/  DFMA R4, R4, UR6, R2 ;  /* 0x0000000604047c2b */ /* 0x000fe20008000002 */
[----:B0-----:R-:W-:-:S06]  /*0740*/  IMAD.WIDE R2, R19, 0x8, R6 ;  /* 0x0000000813027825 */ /* 0x001fcc00078e0206 */
[----:B------:R-:W-:Y:S01]  /*0750*/  STG.E.64 desc[UR4][R2.64], R4 ;  /* 0x0000000402007986 */ /* 0x000fe2000c101b04 */
[----:B------:R-:W-:Y:S05]  /*0760*/  EXIT ;  /* 0x000000000000794d */ /* 0x000fea0003800000 */
.L_x_0:
[----:B------:R-:W-:-:S00]  /*0770*/  BRA `(.L_x_0) ;  /* 0xfffffffc00fc7947 */ /* 0x000fc0000383ffff */
[----:B------:R-:W-:-:S00]  /*0780*/  NOP ;  /* 0x0000000000007918 */ /* 0x000fc00000000000 */
[----:B------:R-:W-:-:S00]  /*0790*/  NOP ;  /* 0x0000000000007918 */ /* 0x000fc00000000000 */
[----:B------:R-:W-:-:S00]  /*07a0*/  NOP ;  /* 0x0000000000007918 */ /* 0x000fc00000000000 */
[----:B------:R-:W-:-:S00]  /*07b0*/  NOP ;  /* 0x0000000000007918 */ /* 0x000fc00000000000 */
[----:B------:R-:W-:-:S00]  /*07c0*/  NOP ;  /* 0x0000000000007918 */ /* 0x000fc00000000000 */
[----:B------:R-:W-:-:S00]  /*07d0*/  NOP ;  /* 0x0000000000007918 */ /* 0x000fc00000000000 */
[----:B------:R-:W-:-:S00]  /*07e0*/  NOP ;  /* 0x0000000000007918 */ /* 0x000fc00000000000 */
[----:B------:R-:W-:-:S00]  /*07f0*/  NOP ;  /* 0x0000000000007918 */ /* 0x000fc00000000000 */
.L_x_1:


//--------------------- .nv.shared._Z11navier_cudaPdS_i --------------------------
	.section	.nv.shared._Z11navier_cudaPdS_i,"aw",@nobits
	.sectionflags	@""
	.align	8
.nv.shared._Z11navier_cudaPdS_i:
	.zero		10272


//--------------------- .nv.shared.reserved.0     --------------------------
	.section	.nv.shared.reserved.0,"aw",@nobits
	.weak		__nv_reservedSMEM_offset_0_alias
	.size		__nv_reservedSMEM_offset_0_alias, 0, 64
	.other		__nv_reservedSMEM_offset_0_alias,@"STO_CUDA_RESERVED_SHARED STV_DEFAULT"
__nv_reservedSMEM_offset_0_alias:
	.zero		0
	.zero		64


//--------------------- .nv.constant0._Z11navier_cudaPdS_i --------------------------
	.section	.nv.constant0._Z11navier_cudaPdS_i,"a",@progbits
	.sectionflags	@""
	.align	4
.nv.constant0._Z11navier_cudaPdS_i:
	.zero		916


//--------------------- SYMBOLS --------------------------

	.type		.nv.reservedSmem.offset0,@object
	.size		.nv.reservedSmem.offset0,0x4
	.type		.nv.reservedSmem.cap,@object
	.size		.nv.reservedSmem.cap,0x4
